	.headerflags	@"EF_CUDA_TEXMODE_UNIFIED EF_CUDA_64BIT_ADDRESS EF_CUDA_ACCELERATORS EF_CUDA_SM90 EF_CUDA_VIRTUAL_SM(EF_CUDA_SM90)"
	.elftype	@"ET_EXEC"


//--------------------- .nv.info                  --------------------------
	.section	.nv.info,"",@"SHT_CUDA_INFO"
	.align	4


	//----- nvinfo : EIATTR_REGCOUNT
	.align		4
        /*0000*/ 	.byte	0x04, 0x2f
        /*0002*/ 	.short	(.L_3 - .L_2)
	.align		4
.L_2:
        /*0004*/ 	.word	index@(triton_poi_fused__native_batch_norm_legit_no_training_relu_16)
        /*0008*/ 	.word	0x00000010


	//----- nvinfo : EIATTR_MIN_STACK_SIZE
	.align		4
.L_3:
        /*000c*/ 	.byte	0x04, 0x12
        /*000e*/ 	.short	(.L_5 - .L_4)
	.align		4
.L_4:
        /*0010*/ 	.word	index@(triton_poi_fused__native_batch_norm_legit_no_training_relu_16)
        /*0014*/ 	.word	0x00000000


	//----- nvinfo : EIATTR_FRAME_SIZE
	.align		4
.L_5:
        /*0018*/ 	.byte	0x04, 0x11
        /*001a*/ 	.short	(.L_7 - .L_6)
	.align		4
.L_6:
        /*001c*/ 	.word	index@(triton_poi_fused__native_batch_norm_legit_no_training_relu_16)
        /*0020*/ 	.word	0x00000000


	//----- nvinfo : EIATTR_MIN_STACK_SIZE
	.align		4
.L_7:
        /*0024*/ 	.byte	0x04, 0x12
        /*0026*/ 	.short	(.L_9 - .L_8)
	.align		4
.L_8:
        /*0028*/ 	.word	index@(triton_poi_fused__native_batch_norm_legit_no_training_relu_16)
        /*002c*/ 	.word	0x00000000
.L_9:


//--------------------- .nv.info.triton_poi_fused__native_batch_norm_legit_no_training_relu_16 --------------------------
	.section	.nv.info.triton_poi_fused__native_batch_norm_legit_no_training_relu_16,"",@"SHT_CUDA_INFO"
	.sectionflags	@""
	.align	4


	//----- nvinfo : EIATTR_CUDA_API_VERSION
	.align		4
        /*0000*/ 	.byte	0x04, 0x37
        /*0002*/ 	.short	(.L_11 - .L_10)
.L_10:
        /*0004*/ 	.word	0x0000007c


	//----- nvinfo : EIATTR_KPARAM_INFO
	.align		4
.L_11:
        /*0008*/ 	.byte	0x04, 0x17
        /*000a*/ 	.short	(.L_13 - .L_12)
.L_12:
        /*000c*/ 	.word	0x00000000
        /*0010*/ 	.short	0x0006
        /*0012*/ 	.short	0x0030
        /*0014*/ 	.byte	0x00, 0xf0, 0x11, 0x00


	//----- nvinfo : EIATTR_KPARAM_INFO
	.align		4
.L_13:
        /*0018*/ 	.byte	0x04, 0x17
        /*001a*/ 	.short	(.L_15 - .L_14)
.L_14:
        /*001c*/ 	.word	0x00000000
        /*0020*/ 	.short	0x0005
        /*0022*/ 	.short	0x0028
        /*0024*/ 	.byte	0x00, 0xf4, 0x21, 0x00


	//----- nvinfo : EIATTR_KPARAM_INFO
	.align		4
.L_15:
        /*0028*/ 	.byte	0x04, 0x17
        /*002a*/ 	.short	(.L_17 - .L_16)
.L_16:
        /*002c*/ 	.word	0x00000000
        /*0030*/ 	.short	0x0004
        /*0032*/ 	.short	0x0020
        /*0034*/ 	.byte	0x00, 0xf4, 0x21, 0x00


	//----- nvinfo : EIATTR_KPARAM_INFO
	.align		4
.L_17:
        /*0038*/ 	.byte	0x04, 0x17
        /*003a*/ 	.short	(.L_19 - .L_18)
.L_18:
        /*003c*/ 	.word	0x00000000
        /*0040*/ 	.short	0x0003
        /*0042*/ 	.short	0x0018
        /*0044*/ 	.byte	0x00, 0xf4, 0x21, 0x00


	//----- nvinfo : EIATTR_KPARAM_INFO
	.align		4
.L_19:
        /*0048*/ 	.byte	0x04, 0x17
        /*004a*/ 	.short	(.L_21 - .L_20)
.L_20:
        /*004c*/ 	.word	0x00000000
        /*0050*/ 	.short	0x0002
        /*0052*/ 	.short	0x0010
        /*0054*/ 	.byte	0x00, 0xf4, 0x21, 0x00


	//----- nvinfo : EIATTR_KPARAM_INFO
	.align		4
.L_21:
        /*0058*/ 	.byte	0x04, 0x17
        /*005a*/ 	.short	(.L_23 - .L_22)
.L_22:
        /*005c*/ 	.word	0x00000000
        /*0060*/ 	.short	0x0001
        /*0062*/ 	.short	0x0008
        /*0064*/ 	.byte	0x00, 0xf4, 0x21, 0x00


	//----- nvinfo : EIATTR_KPARAM_INFO
	.align		4
.L_23:
        /*0068*/ 	.byte	0x04, 0x17
        /*006a*/ 	.short	(.L_25 - .L_24)
.L_24:
        /*006c*/ 	.word	0x00000000
        /*0070*/ 	.short	0x0000
        /*0072*/ 	.short	0x0000
        /*0074*/ 	.byte	0x00, 0xf4, 0x21, 0x00


	//----- nvinfo : EIATTR_SPARSE_MMA_MASK
	.align		4
.L_25:
        /*0078*/ 	.byte	0x03, 0x50
        /*007a*/ 	.short	0x0000


	//----- nvinfo : EIATTR_MAXREG_COUNT
	.align		4
        /*007c*/ 	.byte	0x03, 0x1b
        /*007e*/ 	.short	0x00ff


	//----- nvinfo : EIATTR_EXIT_INSTR_OFFSETS
	.align		4
        /*0080*/ 	.byte	0x04, 0x1c
        /*0082*/ 	.short	(.L_27 - .L_26)


	//   ....[0]....
.L_26:
        /*0084*/ 	.word	0x00000300


	//----- nvinfo : EIATTR_REQNTID
	.align		4
.L_27:
        /*0088*/ 	.byte	0x04, 0x10
        /*008a*/ 	.short	(.L_29 - .L_28)
.L_28:
        /*008c*/ 	.word	0x00000080
        /*0090*/ 	.word	0x00000001
        /*0094*/ 	.word	0x00000001


	//----- nvinfo : EIATTR_CBANK_PARAM_SIZE
	.align		4
.L_29:
        /*0098*/ 	.byte	0x03, 0x19
        /*009a*/ 	.short	0x0034


	//----- nvinfo : EIATTR_PARAM_CBANK
	.align		4
        /*009c*/ 	.byte	0x04, 0x0a
        /*009e*/ 	.short	(.L_31 - .L_30)
	.align		4
.L_30:
        /*00a0*/ 	.word	index@(.nv.constant0.triton_poi_fused__native_batch_norm_legit_no_training_relu_16)
        /*00a4*/ 	.short	0x0210
        /*00a6*/ 	.short	0x0034


	//----- nvinfo : EIATTR_SW_WAR
	.align		4
.L_31:
        /*00a8*/ 	.byte	0x04, 0x36
        /*00aa*/ 	.short	(.L_33 - .L_32)
.L_32:
        /*00ac*/ 	.word	0x00000008
.L_33:


//--------------------- .nv.callgraph             --------------------------
	.section	.nv.callgraph,"",@"SHT_CUDA_CALLGRAPH"
	.align	4
	.sectionentsize	8
	.align		4
        /*0000*/ 	.word	0x00000000
	.align		4
        /*0004*/ 	.word	0xffffffff
	.align		4
        /*0008*/ 	.word	0x00000000
	.align		4
        /*000c*/ 	.word	0xfffffffe
	.align		4
        /*0010*/ 	.word	0x00000000
	.align		4
        /*0014*/ 	.word	0xfffffffd
	.align		4
        /*0018*/ 	.word	0x00000000
	.align		4
        /*001c*/ 	.word	0xfffffffc


//--------------------- .nv.constant4             --------------------------
	.section	.nv.constant4,"a",@progbits
	.align	8
	.align		8
.nv.constant4:
        /*0000*/ 	.dword	_$_str
	.align		8
        /*0008*/ 	.dword	_$_str_$_2


//--------------------- .text.triton_poi_fused__native_batch_norm_legit_no_training_relu_16 --------------------------
	.section	.text.triton_poi_fused__native_batch_norm_legit_no_training_relu_16,"ax",@progbits
	.align	128
        .global         triton_poi_fused__native_batch_norm_legit_no_training_relu_16
        .type           triton_poi_fused__native_batch_norm_legit_no_training_relu_16,@function
        .size           triton_poi_fused__native_batch_norm_legit_no_training_relu_16,(.L_x_1 - triton_poi_fused__native_batch_norm_legit_no_training_relu_16)
        .other          triton_poi_fused__native_batch_norm_legit_no_training_relu_16,@"STO_CUDA_ENTRY STV_DEFAULT"
triton_poi_fused__native_batch_norm_legit_no_training_relu_16:
.text.triton_poi_fused__native_batch_norm_legit_no_training_relu_16:
[----:B------:R-:W-:Y:S01]  /*0000*/  LDC R1, c[0x0][0x28] ;  /* 0x00000a00ff017b82 */ /* 0x000fe20000000800 */
[----:B------:R-:W1:Y:S07]  /*0010*/  S2R R0, SR_TID.X ;  /* 0x0000000000007919 */ /* 0x000e6e0000002100 */
[----:B------:R-:W2:Y:S01]  /*0020*/  LDC.64 R6, c[0x0][0x220] ;  /* 0x00008800ff067b82 */ /* 0x000ea20000000a00 */
[----:B------:R-:W-:Y:S01]  /*0030*/  ULDC.64 UR4, c[0x0][0x208] ;  /* 0x0000820000047ab9 */ /* 0x000fe20000000a00 */
[----:B------:R-:W3:Y:S06]  /*0040*/  S2R R3, SR_CTAID.X ;  /* 0x0000000000037919 */ /* 0x000eec0000002500 */
[----:B------:R-:W4:Y:S08]  /*0050*/  LDC.64 R4, c[0x0][0x218] ;  /* 0x00008600ff047b82 */ /* 0x000f300000000a00 */
[----:B------:R-:W5:Y:S08]  /*0060*/  LDC.64 R8, c[0x0][0x228] ;  /* 0x00008a00ff087b82 */ /* 0x000f700000000a00 */
[----:B------:R-:W4:Y:S01]  /*0070*/  LDC.64 R10, c[0x0][0x230] ;  /* 0x00008c00ff0a7b82 */ /* 0x000f220000000a00 */
[----:B-1----:R-:W-:-:S02]  /*0080*/  LOP3.LUT R0, R0, 0x7f, RZ, 0xc0, !PT ;  /* 0x0000007f00007812 */ /* 0x002fc400078ec0ff */
[----:B---3--:R-:W-:Y:S02]  /*0090*/  SHF.R.S32.HI R2, RZ, 0x18, R3 ;  /* 0x00000018ff027819 */ /* 0x008fe40000011403 */
[----:B------:R-:W-:Y:S02]  /*00a0*/  LEA R0, R3, R0, 0x7 ;  /* 0x0000000003007211 */ /* 0x000fe400078e38ff */
[----:B------:R-:W-:-:S04]  /*00b0*/  SGXT R3, R2, 0x1 ;  /* 0x000000010203781a */ /* 0x000fc80000000200 */
[----:B------:R-:W-:-:S04]  /*00c0*/  LEA.HI R3, R3, R0, RZ, 0x2 ;  /* 0x0000000003037211 */ /* 0x000fc800078f10ff */
[--C-:B------:R-:W-:Y:S02]  /*00d0*/  SHF.R.S32.HI R2, RZ, 0x2, R3.reuse ;  /* 0x00000002ff027819 */ /* 0x100fe40000011403 */
[----:B------:R-:W-:-:S04]  /*00e0*/  SHF.R.S32.HI R3, RZ, 0x1f, R3 ;  /* 0x0000001fff037819 */ /* 0x000fc80000011403 */
[----:B------:R-:W-:-:S04]  /*00f0*/  LEA.HI R3, R3, R2, RZ, 0x9 ;  /* 0x0000000203037211 */ /* 0x000fc800078f48ff */
[----:B------:R-:W-:-:S04]  /*0100*/  LOP3.LUT R3, R3, 0xfffffe00, RZ, 0xc0, !PT ;  /* 0xfffffe0003037812 */ /* 0x000fc800078ec0ff */
[----:B------:R-:W-:Y:S02]  /*0110*/  IADD3 R13, R2, -R3, RZ ;  /* 0x80000003020d7210 */ /* 0x000fe40007ffe0ff */
[----:B------:R-:W1:Y:S03]  /*0120*/  LDC.64 R2, c[0x0][0x210] ;  /* 0x00008400ff027b82 */ /* 0x000e660000000a00 */
[----:B--2---:R-:W-:-:S06]  /*0130*/  IMAD.WIDE R6, R13, 0x4, R6 ;  /* 0x000000040d067825 */ /* 0x004fcc00078e0206 */
[----:B------:R-:W2:Y:S01]  /*0140*/  LDG.E.EL R6, desc[UR4][R6.64] ;  /* 0x0000000406067981 */ /* 0x000ea2000c2e1900 */
[----:B----4-:R-:W-:-:S04]  /*0150*/  IMAD.WIDE R4, R13, 0x4, R4 ;  /* 0x000000040d047825 */ /* 0x010fc800078e0204 */
[C---:B-----5:R-:W-:Y:S02]  /*0160*/  IMAD.WIDE R8, R13.reuse, 0x4, R8 ;  /* 0x000000040d087825 */ /* 0x060fe400078e0208 */
[----:B------:R3:W4:Y:S02]  /*0170*/  LDG.E.EL R5, desc[UR4][R4.64] ;  /* 0x0000000404057981 */ /* 0x000724000c2e1900 */
[----:B0-----:R-:W-:Y:S02]  /*0180*/  IMAD.WIDE R10, R13, 0x4, R10 ;  /* 0x000000040d0a7825 */ /* 0x001fe400078e020a */
[----:B------:R-:W5:Y:S02]  /*0190*/  LDG.E.EL R8, desc[UR4][R8.64] ;  /* 0x0000000408087981 */ /* 0x000f64000c2e1900 */
[C---:B-1----:R-:W-:Y:S02]  /*01a0*/  IMAD.WIDE R2, R0.reuse, 0x4, R2 ;  /* 0x0000000400027825 */ /* 0x042fe400078e0202 */
[----:B------:R-:W5:Y:S04]  /*01b0*/  LDG.E.EL R11, desc[UR4][R10.64] ;  /* 0x000000040a0b7981 */ /* 0x000f68000c2e1900 */
[----:B------:R0:W4:Y:S01]  /*01c0*/  LDG.E R12, desc[UR4][R2.64] ;  /* 0x00000004020c7981 */ /* 0x000122000c1e1900 */
[----:B---3--:R-:W-:Y:S01]  /*01d0*/  HFMA2.MMA R4, -RZ, RZ, 1.625, 0 ;  /* 0x3e800000ff047435 */ /* 0x008fe200000001ff */
[----:B0-----:R-:W0:Y:S02]  /*01e0*/  LDC.64 R2, c[0x0][0x238] ;  /* 0x00008e00ff027b82 */ /* 0x001e240000000a00 */
[----:B0-----:R-:W-:-:S04]  /*01f0*/  IMAD.WIDE R2, R0, 0x4, R2 ;  /* 0x0000000400027825 */ /* 0x001fc800078e0202 */
[----:B--2---:R-:W-:-:S04]  /*0200*/  FADD R6, R6, 9.9999997473787516356e-06 ;  /* 0x3727c5ac06067421 */ /* 0x004fc80000000000 */
[----:B------:R-:W0:Y:S02]  /*0210*/  MUFU.SQRT R7, R6 ;  /* 0x0000000600077308 */ /* 0x000e240000002000 */
[C---:B0-----:R-:W-:Y:S02]  /*0220*/  FSETP.GT.AND P0, PT, R7.reuse, 8.50705917302346158658e+37, PT ;  /* 0x7e8000000700780b */ /* 0x041fe40003f04000 */
[----:B------:R-:W-:-:S11]  /*0230*/  FSETP.GEU.AND P1, PT, R7, 1.175494350822287508e-38, PT ;  /* 0x008000000700780b */ /* 0x000fd60003f2e000 */
[----:B------:R-:W-:-:S04]  /*0240*/  @P0 FMUL R7, R7, 0.25 ;  /* 0x3e80000007070820 */ /* 0x000fc80000400000 */
[----:B------:R-:W-:-:S06]  /*0250*/  @!P1 FMUL R7, R7, 16777216 ;  /* 0x4b80000007079820 */ /* 0x000fcc0000400000 */
[----:B------:R-:W0:Y:S01]  /*0260*/  MUFU.RCP R7, R7 ;  /* 0x0000000700077308 */ /* 0x000e220000001000 */
[----:B------:R-:W-:Y:S01]  /*0270*/  FSEL R4, R4, 1, P0 ;  /* 0x3f80000004047808 */ /* 0x000fe20000000000 */
[----:B----4-:R-:W-:-:S04]  /*0280*/  FADD R5, R12, -R5 ;  /* 0x800000050c057221 */ /* 0x010fc80000000000 */
[----:B------:R-:W-:-:S04]  /*0290*/  @!P1 FMUL R4, R4, 16777216 ;  /* 0x4b80000004049820 */ /* 0x000fc80000400000 */
[----:B0-----:R-:W-:-:S04]  /*02a0*/  FMUL R4, R7, R4 ;  /* 0x0000000407047220 */ /* 0x001fc80000400000 */
[----:B------:R-:W-:-:S04]  /*02b0*/  FMUL R4, R5, R4 ;  /* 0x0000000405047220 */ /* 0x000fc80000400000 */
[----:B-----5:R-:W-:-:S05]  /*02c0*/  FFMA R4, R8, R4, R11 ;  /* 0x0000000408047223 */ /* 0x020fca000000000b */
[----:B------:R-:W-:-:S04]  /*02d0*/  FSETP.GEU.AND P0, PT, R4, RZ, PT ;  /* 0x000000ff0400720b */ /* 0x000fc80003f0e000 */
[----:B------:R-:W-:-:S05]  /*02e0*/  FSEL R5, R4, RZ, P0 ;  /* 0x000000ff04057208 */ /* 0x000fca0000000000 */
[----:B------:R-:W-:Y:S01]  /*02f0*/  STG.E desc[UR4][R2.64], R5 ;  /* 0x0000000502007986 */ /* 0x000fe2000c101904 */
[----:B------:R-:W-:Y:S05]  /*0300*/  EXIT ;  /* 0x000000000000794d */ /* 0x000fea0003800000 */
.L_x_0:
[----:B------:R-:W-:-:S00]  /*0310*/  BRA `(.L_x_0) ;  /* 0xfffffffc00fc7947 */ /* 0x000fc0000383ffff */
[----:B------:R-:W-:-:S00]  /*0320*/  NOP ;  /* 0x0000000000007918 */ /* 0x000fc00000000000 */
        /* <DEDUP_REMOVED lines=13> */
.L_x_1:


//--------------------- .nv.global.init           --------------------------
	.section	.nv.global.init,"aw",@progbits
.nv.global.init:
	.type		_$_str,@object
	.size		_$_str,(_$_str_$_2 - _$_str)
_$_str:
        /*0000*/ 	.byte	0x5f, 0x5f, 0x43, 0x55, 0x44, 0x41, 0x5f, 0x46, 0x54, 0x5a, 0x00
	.type		_$_str_$_2,@object
	.size		_$_str_$_2,(.L_1 - _$_str_$_2)
_$_str_$_2:
        /*000b*/ 	.byte	0x5f, 0x5f, 0x43, 0x55, 0x44, 0x41, 0x5f, 0x50, 0x52, 0x45, 0x43, 0x5f, 0x53, 0x51, 0x52, 0x54
        /*001b*/ 	.byte	0x00
.L_1:


//--------------------- .nv.constant0.triton_poi_fused__native_batch_norm_legit_no_training_relu_16 --------------------------
	.section	.nv.constant0.triton_poi_fused__native_batch_norm_legit_no_training_relu_16,"a",@progbits
	.sectionflags	@""
	.align	4
.nv.constant0.triton_poi_fused__native_batch_norm_legit_no_training_relu_16:
	.zero		580
